//
// Generated by NVIDIA NVVM Compiler
//
// Compiler Build ID: CL-36424714
// Cuda compilation tools, release 13.0, V13.0.88
// Based on NVVM 20.0.0
//

.version 9.0
.target sm_100
.address_size 64

	// .globl	_Z10deformCubePffi
.global .align 4 .b8 __cudart_i2opi_f[24] = {65, 144, 67, 60, 153, 149, 98, 219, 192, 221, 52, 245, 209, 87, 39, 252, 41, 21, 68, 78, 110, 131, 249, 162};

.visible .entry _Z10deformCubePffi(
	.param .u64 .ptr .align 1 _Z10deformCubePffi_param_0,
	.param .f32 _Z10deformCubePffi_param_1,
	.param .u32 _Z10deformCubePffi_param_2
)
{
	.local .align 4 .b8 	__local_depot0[28];
	.reg .b64 	%SP;
	.reg .b64 	%SPL;
	.reg .pred 	%p<10>;
	.reg .b32 	%r<46>;
	.reg .b32 	%f<36>;
	.reg .b64 	%rd<25>;
	.reg .b64 	%fd<3>;

	mov.u64 	%SPL, __local_depot0;
	ld.param.u64 	%rd10, [_Z10deformCubePffi_param_0];
	ld.param.f32 	%f10, [_Z10deformCubePffi_param_1];
	ld.param.u32 	%r16, [_Z10deformCubePffi_param_2];
	add.u64 	%rd1, %SPL, 0;
	mov.u32 	%r17, %tid.x;
	mov.u32 	%r18, %ctaid.x;
	mov.u32 	%r19, %ntid.x;
	mad.lo.s32 	%r1, %r18, %r19, %r17;
	setp.ge.s32 	%p1, %r1, %r16;
	@%p1 bra 	$L__BB0_10;
	cvta.to.global.u64 	%rd12, %rd10;
	mul.lo.s32 	%r20, %r1, 6;
	mul.wide.s32 	%rd13, %r20, 4;
	add.s64 	%rd2, %rd12, %rd13;
	ld.global.f32 	%f1, [%rd2];
	ld.global.f32 	%f2, [%rd2+4];
	ld.global.f32 	%f3, [%rd2+8];
	mul.f32 	%f4, %f10, 0f40400000;
	mul.f32 	%f11, %f4, 0f3F22F983;
	cvt.rni.s32.f32 	%r45, %f11;
	cvt.rn.f32.s32 	%f12, %r45;
	fma.rn.f32 	%f13, %f12, 0fBFC90FDA, %f4;
	fma.rn.f32 	%f14, %f12, 0fB3A22168, %f13;
	fma.rn.f32 	%f35, %f12, 0fA7C234C5, %f14;
	abs.f32 	%f6, %f4;
	setp.ltu.f32 	%p2, %f6, 0f47CE4780;
	@%p2 bra 	$L__BB0_9;
	setp.neu.f32 	%p3, %f6, 0f7F800000;
	@%p3 bra 	$L__BB0_4;
	mov.f32 	%f17, 0f00000000;
	mul.rn.f32 	%f35, %f4, %f17;
	mov.b32 	%r45, 0;
	bra.uni 	$L__BB0_9;
$L__BB0_4:
	mov.b32 	%r3, %f4;
	shl.b32 	%r22, %r3, 8;
	or.b32  	%r4, %r22, -2147483648;
	mov.b64 	%rd24, 0;
	mov.b32 	%r42, 0;
	mov.u64 	%rd22, __cudart_i2opi_f;
	mov.u64 	%rd23, %rd1;
$L__BB0_5:
	.pragma "nounroll";
	ld.global.nc.u32 	%r23, [%rd22];
	mad.wide.u32 	%rd16, %r23, %r4, %rd24;
	shr.u64 	%rd24, %rd16, 32;
	st.local.u32 	[%rd23], %rd16;
	add.s32 	%r42, %r42, 1;
	add.s64 	%rd23, %rd23, 4;
	add.s64 	%rd22, %rd22, 4;
	setp.ne.s32 	%p4, %r42, 6;
	@%p4 bra 	$L__BB0_5;
	shr.u32 	%r24, %r3, 23;
	st.local.u32 	[%rd1+24], %rd24;
	and.b32  	%r7, %r24, 31;
	and.b32  	%r25, %r24, 224;
	add.s32 	%r26, %r25, -128;
	shr.u32 	%r27, %r26, 5;
	mul.wide.u32 	%rd17, %r27, 4;
	sub.s64 	%rd9, %rd1, %rd17;
	ld.local.u32 	%r43, [%rd9+24];
	ld.local.u32 	%r44, [%rd9+20];
	setp.eq.s32 	%p5, %r7, 0;
	@%p5 bra 	$L__BB0_8;
	shf.l.wrap.b32 	%r43, %r44, %r43, %r7;
	ld.local.u32 	%r28, [%rd9+16];
	shf.l.wrap.b32 	%r44, %r28, %r44, %r7;
$L__BB0_8:
	shr.u32 	%r29, %r43, 30;
	shf.l.wrap.b32 	%r30, %r44, %r43, 2;
	shl.b32 	%r31, %r44, 2;
	shr.u32 	%r32, %r30, 31;
	add.s32 	%r33, %r32, %r29;
	neg.s32 	%r34, %r33;
	setp.lt.s32 	%p6, %r3, 0;
	selp.b32 	%r45, %r34, %r33, %p6;
	xor.b32  	%r35, %r30, %r3;
	shr.s32 	%r36, %r30, 31;
	xor.b32  	%r37, %r36, %r30;
	xor.b32  	%r38, %r36, %r31;
	cvt.u64.u32 	%rd18, %r37;
	shl.b64 	%rd19, %rd18, 32;
	cvt.u64.u32 	%rd20, %r38;
	or.b64  	%rd21, %rd19, %rd20;
	cvt.rn.f64.s64 	%fd1, %rd21;
	mul.f64 	%fd2, %fd1, 0d3BF921FB54442D19;
	cvt.rn.f32.f64 	%f15, %fd2;
	neg.f32 	%f16, %f15;
	setp.lt.s32 	%p7, %r35, 0;
	selp.f32 	%f35, %f16, %f15, %p7;
$L__BB0_9:
	mul.rn.f32 	%f18, %f35, %f35;
	and.b32  	%r40, %r45, 1;
	setp.eq.b32 	%p8, %r40, 1;
	selp.f32 	%f19, 0f3F800000, %f35, %p8;
	fma.rn.f32 	%f20, %f18, %f19, 0f00000000;
	fma.rn.f32 	%f21, %f18, 0f37CBAC00, 0fBAB607ED;
	selp.f32 	%f22, %f21, 0fB94D4153, %p8;
	selp.f32 	%f23, 0f3D2AAABB, 0f3C0885E4, %p8;
	fma.rn.f32 	%f24, %f22, %f18, %f23;
	selp.f32 	%f25, 0fBEFFFFFF, 0fBE2AAAA8, %p8;
	fma.rn.f32 	%f26, %f24, %f18, %f25;
	fma.rn.f32 	%f27, %f26, %f20, %f19;
	and.b32  	%r41, %r45, 2;
	setp.eq.s32 	%p9, %r41, 0;
	mov.f32 	%f28, 0f00000000;
	sub.f32 	%f29, %f28, %f27;
	selp.f32 	%f30, %f27, %f29, %p9;
	add.f32 	%f31, %f30, 0f00000000;
	mul.f32 	%f32, %f1, %f31;
	st.global.f32 	[%rd2], %f32;
	mul.f32 	%f33, %f2, %f31;
	st.global.f32 	[%rd2+4], %f33;
	mul.f32 	%f34, %f3, %f31;
	st.global.f32 	[%rd2+8], %f34;
$L__BB0_10:
	ret;

}


// ===== COMPILED SASS (sm_100) =====

	.target	sm_100

	.elftype	@"ET_EXEC"


//--------------------- .note.nv.tkinfo           --------------------------
	.section	.note.nv.tkinfo,"",@"SHT_NOTE"
	.sectionflags	@"SHF_NOTE_NV_TKINFO"
	.tkinfo
        /*0018*/ 	.word	0x00000002
        /*0030*/ 	.string	""
        /*0030*/ 	.string	"ptxas"
        /*0030*/ 	.string	"Cuda compilation tools, release 13.0, V13.0.88"
        /*0030*/ 	.string	"Build cuda_13.0.r13.0/compiler.36424714_0"
        /*0030*/ 	.string	"-arch sm_100 -m 64 "



//--------------------- .note.nv.cuinfo           --------------------------
	.section	.note.nv.cuinfo,"",@"SHT_NOTE"
	.sectionflags	@"SHF_NOTE_NV_CUINFO"
        /*0018*/ 	.short	0x0002
        /*001a*/ 	.short	0x0064
        /*001c*/ 	.short	0x0082
	.zero		2


//--------------------- .nv.info                  --------------------------
	.section	.nv.info,"",@"SHT_CUDA_INFO"
	.align	4


	//----- nvinfo : EIATTR_REGCOUNT
	.align		4
        /*0000*/ 	.byte	0x04, 0x2f
        /*0002*/ 	.short	(.L_2 - .L_1)
	.align		4
.L_1:
        /*0004*/ 	.word	index@(_Z10deformCubePffi)
        /*0008*/ 	.word	0x00000017


	//----- nvinfo : EIATTR_FRAME_SIZE
	.align		4
.L_2:
        /*000c*/ 	.byte	0x04, 0x11
        /*000e*/ 	.short	(.L_4 - .L_3)
	.align		4
.L_3:
        /*0010*/ 	.word	index@(_Z10deformCubePffi)
        /*0014*/ 	.word	0x00000000


	//----- nvinfo : EIATTR_MIN_STACK_SIZE
	.align		4
.L_4:
        /*0018*/ 	.byte	0x04, 0x12
        /*001a*/ 	.short	(.L_6 - .L_5)
	.align		4
.L_5:
        /*001c*/ 	.word	index@(_Z10deformCubePffi)
        /*0020*/ 	.word	0x00000000
.L_6:


//--------------------- .nv.compat                --------------------------
	.section	.nv.compat,"",@"SHT_CUDA_COMPAT_INFO"
	.align	4
        /*0000*/ 	.byte	0x02, 0x09, 0x00, 0x00, 0x02, 0x02, 0x01, 0x00, 0x02, 0x05, 0x05, 0x00, 0x03, 0x07, 0x01, 0x01
        /*0010*/ 	.byte	0x02, 0x03, 0x00, 0x00, 0x02, 0x06, 0x01, 0x00, 0x04, 0x0b, 0x08, 0x00, 0x01, 0x00, 0x00, 0x00
        /*0020*/ 	.byte	0x00, 0x00, 0x00, 0x00


//--------------------- .nv.info._Z10deformCubePffi --------------------------
	.section	.nv.info._Z10deformCubePffi,"",@"SHT_CUDA_INFO"
	.sectionflags	@""
	.align	4


	//----- nvinfo : EIATTR_CUDA_API_VERSION
	.align		4
        /*0000*/ 	.byte	0x04, 0x37
        /*0002*/ 	.short	(.L_8 - .L_7)
.L_7:
        /*0004*/ 	.word	0x00000082


	//----- nvinfo : EIATTR_KPARAM_INFO
	.align		4
.L_8:
        /*0008*/ 	.byte	0x04, 0x17
        /*000a*/ 	.short	(.L_10 - .L_9)
.L_9:
        /*000c*/ 	.word	0x00000000
        /*0010*/ 	.short	0x0002
        /*0012*/ 	.short	0x000c
        /*0014*/ 	.byte	0x00, 0xf0, 0x11, 0x00


	//----- nvinfo : EIATTR_KPARAM_INFO
	.align		4
.L_10:
        /*0018*/ 	.byte	0x04, 0x17
        /*001a*/ 	.short	(.L_12 - .L_11)
.L_11:
        /*001c*/ 	.word	0x00000000
        /*0020*/ 	.short	0x0001
        /*0022*/ 	.short	0x0008
        /*0024*/ 	.byte	0x00, 0xf0, 0x11, 0x00


	//----- nvinfo : EIATTR_KPARAM_INFO
	.align		4
.L_12:
        /*0028*/ 	.byte	0x04, 0x17
        /*002a*/ 	.short	(.L_14 - .L_13)
.L_13:
        /*002c*/ 	.word	0x00000000
        /*0030*/ 	.short	0x0000
        /*0032*/ 	.short	0x0000
        /*0034*/ 	.byte	0x00, 0xf5, 0x21, 0x00


	//----- nvinfo : EIATTR_SPARSE_MMA_MASK
	.align		4
.L_14:
        /*0038*/ 	.byte	0x03, 0x50
        /*003a*/ 	.short	0x0000


	//----- nvinfo : EIATTR_MAXREG_COUNT
	.align		4
        /*003c*/ 	.byte	0x03, 0x1b
        /*003e*/ 	.short	0x00ff


	//----- nvinfo : EIATTR_MERCURY_ISA_VERSION
	.align		4
        /*0040*/ 	.byte	0x03, 0x5f
        /*0042*/ 	.short	0x0101


	//----- nvinfo : EIATTR_VRC_CTA_INIT_COUNT
	.align		4
        /*0044*/ 	.byte	0x02, 0x4a
	.zero		1
	.zero		1


	//----- nvinfo : EIATTR_EXIT_INSTR_OFFSETS
	.align		4
        /*0048*/ 	.byte	0x04, 0x1c
        /*004a*/ 	.short	(.L_16 - .L_15)


	//   ....[0]....
.L_15:
        /*004c*/ 	.word	0x00000070


	//   ....[1]....
        /*0050*/ 	.word	0x000008d0


	//----- nvinfo : EIATTR_CBANK_PARAM_SIZE
	.align		4
.L_16:
        /*0054*/ 	.byte	0x03, 0x19
        /*0056*/ 	.short	0x0010


	//----- nvinfo : EIATTR_PARAM_CBANK
	.align		4
        /*0058*/ 	.byte	0x04, 0x0a
        /*005a*/ 	.short	(.L_18 - .L_17)
	.align		4
.L_17:
        /*005c*/ 	.word	index@(.nv.constant0._Z10deformCubePffi)
        /*0060*/ 	.short	0x0380
        /*0062*/ 	.short	0x0010


	//----- nvinfo : EIATTR_SW_WAR
	.align		4
.L_18:
        /*0064*/ 	.byte	0x04, 0x36
        /*0066*/ 	.short	(.L_20 - .L_19)
.L_19:
        /*0068*/ 	.word	0x00000008
.L_20:


//--------------------- .nv.callgraph             --------------------------
	.section	.nv.callgraph,"",@"SHT_CUDA_CALLGRAPH"
	.align	4
	.sectionentsize	8
	.align		4
        /*0000*/ 	.word	0x00000000
	.align		4
        /*0004*/ 	.word	0xffffffff
	.align		4
        /*0008*/ 	.word	0x00000000
	.align		4
        /*000c*/ 	.word	0xfffffffe
	.align		4
        /*0010*/ 	.word	0x00000000
	.align		4
        /*0014*/ 	.word	0xfffffffd
	.align		4
        /*0018*/ 	.word	0x00000000
	.align		4
        /*001c*/ 	.word	0xfffffffc


//--------------------- .nv.constant4             --------------------------
	.section	.nv.constant4,"a",@progbits
	.align	8
	.align		8
.nv.constant4:
        /*0000*/ 	.dword	__cudart_i2opi_f


//--------------------- .text._Z10deformCubePffi  --------------------------
	.section	.text._Z10deformCubePffi,"ax",@progbits
	.align	128
        .global         _Z10deformCubePffi
        .type           _Z10deformCubePffi,@function
        .size           _Z10deformCubePffi,(.L_x_4 - _Z10deformCubePffi)
        .other          _Z10deformCubePffi,@"STO_CUDA_ENTRY STV_DEFAULT"
_Z10deformCubePffi:
.text._Z10deformCubePffi:
[----:B------:R-:W-:Y:S01]  /*0000*/  LDC R1, c[0x0][0x37c] ;  /* 0x0000df00ff017b82 */ /* 0x000fe20000000800 */
[----:B------:R-:W0:Y:S07]  /*0010*/  S2R R0, SR_TID.X ;  /* 0x0000000000007919 */ /* 0x000e2e0000002100 */
[----:B------:R-:W0:Y:S01]  /*0020*/  S2UR UR4, SR_CTAID.X ;  /* 0x00000000000479c3 */ /* 0x000e220000002500 */
[----:B------:R-:W1:Y:S07]  /*0030*/  LDCU UR5, c[0x0][0x38c] ;  /* 0x00007180ff0577ac */ /* 0x000e6e0008000800 */
[----:B------:R-:W0:Y:S02]  /*0040*/  LDC R3, c[0x0][0x360] ;  /* 0x0000d800ff037b82 */ /* 0x000e240000000800 */
[----:B0-----:R-:W-:-:S05]  /*0050*/  IMAD R0, R3, UR4, R0 ;  /* 0x0000000403007c24 */ /* 0x001fca000f8e0200 */
[----:B-1----:R-:W-:-:S13]  /*0060*/  ISETP.GE.AND P0, PT, R0, UR5, PT ;  /* 0x0000000500007c0c */ /* 0x002fda000bf06270 */
[----:B------:R-:W-:Y:S05]  /*0070*/  @P0 EXIT ;  /* 0x000000000000094d */ /* 0x000fea0003800000 */
[----:B------:R-:W-:Y:S01]  /*0080*/  IMAD R5, R0, 0x6, RZ ;  /* 0x0000000600057824 */ /* 0x000fe200078e02ff */
[----:B------:R-:W0:Y:S01]  /*0090*/  LDC.64 R2, c[0x0][0x380] ;  /* 0x0000e000ff027b82 */ /* 0x000e220000000a00 */
[----:B------:R-:W1:Y:S07]  /*00a0*/  LDCU.64 UR6, c[0x0][0x358] ;  /* 0x00006b00ff0677ac */ /* 0x000e6e0008000a00 */
[----:B------:R-:W2:Y:S01]  /*00b0*/  LDC R0, c[0x0][0x388] ;  /* 0x0000e200ff007b82 */ /* 0x000ea20000000800 */
[----:B0-----:R-:W-:-:S05]  /*00c0*/  IMAD.WIDE R2, R5, 0x4, R2 ;  /* 0x0000000405027825 */ /* 0x001fca00078e0202 */
[----:B-1----:R0:W5:Y:S01]  /*00d0*/  LDG.E R6, desc[UR6][R2.64] ;  /* 0x0000000602067981 */ /* 0x002162000c1e1900 */
[----:B--2---:R-:W-:-:S03]  /*00e0*/  FMUL R0, R0, 3 ;  /* 0x4040000000007820 */ /* 0x004fc60000400000 */
[----:B------:R0:W5:Y:S01]  /*00f0*/  LDG.E R5, desc[UR6][R2.64+0x4] ;  /* 0x0000040602057981 */ /* 0x000162000c1e1900 */
[----:B------:R-:W-:-:S03]  /*0100*/  FMUL R7, R0, 0.63661974668502807617 ;  /* 0x3f22f98300077820 */ /* 0x000fc60000400000 */
[----:B------:R0:W5:Y:S01]  /*0110*/  LDG.E R4, desc[UR6][R2.64+0x8] ;  /* 0x0000080602047981 */ /* 0x000162000c1e1900 */
[----:B------:R-:W-:Y:S02]  /*0120*/  FSETP.GE.AND P0, PT, |R0|, 105615, PT ;  /* 0x47ce47800000780b */ /* 0x000fe40003f06200 */
[----:B------:R-:W1:Y:S02]  /*0130*/  F2I.NTZ R7, R7 ;  /* 0x0000000700077305 */ /* 0x000e640000203100 */
[----:B-1----:R-:W-:-:S05]  /*0140*/  I2FP.F32.S32 R9, R7 ;  /* 0x0000000700097245 */ /* 0x002fca0000201400 */
[----:B------:R-:W-:-:S04]  /*0150*/  FFMA R8, R9, -1.5707962512969970703, R0 ;  /* 0xbfc90fda09087823 */ /* 0x000fc80000000000 */
[----:B------:R-:W-:-:S04]  /*0160*/  FFMA R8, R9, -7.5497894158615963534e-08, R8 ;  /* 0xb3a2216809087823 */ /* 0x000fc80000000008 */
[----:B------:R-:W-:Y:S01]  /*0170*/  FFMA R8, R9, -5.3903029534742383927e-15, R8 ;  /* 0xa7c234c509087823 */ /* 0x000fe20000000008 */
[----:B0-----:R-:W-:Y:S06]  /*0180*/  @!P0 BRA `(.L_x_0) ;  /* 0x0000000400708947 */ /* 0x001fec0003800000 */
[----:B------:R-:W-:-:S13]  /*0190*/  FSETP.NEU.AND P0, PT, |R0|, +INF , PT ;  /* 0x7f8000000000780b */ /* 0x000fda0003f0d200 */
[----:B------:R-:W-:Y:S01]  /*01a0*/  @!P0 FMUL R8, RZ, R0 ;  /* 0x00000000ff088220 */ /* 0x000fe20000400000 */
[----:B------:R-:W-:Y:S01]  /*01b0*/  @!P0 IMAD.MOV.U32 R7, RZ, RZ, RZ ;  /* 0x000000ffff078224 */ /* 0x000fe200078e00ff */
[----:B------:R-:W-:Y:S06]  /*01c0*/  @!P0 BRA `(.L_x_0) ;  /* 0x0000000400608947 */ /* 0x000fec0003800000 */
[----:B------:R-:W-:Y:S02]  /*01d0*/  IMAD.SHL.U32 R8, R0, 0x100, RZ ;  /* 0x0000010000087824 */ /* 0x000fe400078e00ff */
[----:B------:R-:W-:Y:S02]  /*01e0*/  HFMA2 R19, -RZ, RZ, 0, 0 ;  /* 0x00000000ff137431 */ /* 0x000fe400000001ff */
[----:B------:R-:W-:Y:S01]  /*01f0*/  IMAD.MOV.U32 R7, RZ, RZ, RZ ;  /* 0x000000ffff077224 */ /* 0x000fe200078e00ff */
[----:B------:R-:W0:Y:S01]  /*0200*/  LDCU.64 UR8, c[0x4][URZ] ;  /* 0x01000000ff0877ac */ /* 0x000e220008000a00 */
[----:B------:R-:W-:Y:S01]  /*0210*/  IMAD.MOV.U32 R20, RZ, RZ, RZ ;  /* 0x000000ffff147224 */ /* 0x000fe200078e00ff */
[----:B------:R-:W-:Y:S01]  /*0220*/  LOP3.LUT R13, R8, 0x80000000, RZ, 0xfc, !PT ;  /* 0x80000000080d7812 */ /* 0x000fe200078efcff */
[----:B------:R-:W-:-:S06]  /*0230*/  UMOV UR4, URZ ;  /* 0x000000ff00047c82 */ /* 0x000fcc0008000000 */
.L_x_1:
[----:B0-----:R-:W-:Y:S02]  /*0240*/  IMAD.U32 R10, RZ, RZ, UR8 ;  /* 0x00000008ff0a7e24 */ /* 0x001fe4000f8e00ff */
[----:B------:R-:W-:-:S05]  /*0250*/  IMAD.U32 R11, RZ, RZ, UR9 ;  /* 0x00000009ff0b7e24 */ /* 0x000fca000f8e00ff */
[----:B------:R-:W2:Y:S01]  /*0260*/  LDG.E.CONSTANT R8, desc[UR6][R10.64] ;  /* 0x000000060a087981 */ /* 0x000ea2000c1e9900 */
[----:B------:R-:W-:Y:S01]  /*0270*/  UIADD3 UR4, UPT, UPT, UR4, 0x1, URZ ;  /* 0x0000000104047890 */ /* 0x000fe2000fffe0ff */
[C---:B------:R-:W-:Y:S01]  /*0280*/  ISETP.EQ.AND P0, PT, R20.reuse, RZ, PT ;  /* 0x000000ff1400720c */ /* 0x040fe20003f02270 */
[----:B------:R-:W-:Y:S01]  /*0290*/  UIADD3 UR8, UP1, UPT, UR8, 0x4, URZ ;  /* 0x0000000408087890 */ /* 0x000fe2000ff3e0ff */
[C---:B------:R-:W-:Y:S01]  /*02a0*/  ISETP.EQ.AND P1, PT, R20.reuse, 0x4, PT ;  /* 0x000000041400780c */ /* 0x040fe20003f22270 */
[----:B------:R-:W-:Y:S01]  /*02b0*/  UISETP.NE.AND UP0, UPT, UR4, 0x6, UPT ;  /* 0x000000060400788c */ /* 0x000fe2000bf05270 */
[C---:B------:R-:W-:Y:S01]  /*02c0*/  ISETP.EQ.AND P2, PT, R20.reuse, 0x8, PT ;  /* 0x000000081400780c */ /* 0x040fe20003f42270 */
[----:B------:R-:W-:Y:S01]  /*02d0*/  UIADD3.X UR9, UPT, UPT, URZ, UR9, URZ, UP1, !UPT ;  /* 0x00000009ff097290 */ /* 0x000fe20008ffe4ff */
[C---:B------:R-:W-:Y:S02]  /*02e0*/  ISETP.EQ.AND P3, PT, R20.reuse, 0xc, PT ;  /* 0x0000000c1400780c */ /* 0x040fe40003f62270 */
[----:B------:R-:W-:-:S02]  /*02f0*/  ISETP.EQ.AND P4, PT, R20, 0x10, PT ;  /* 0x000000101400780c */ /* 0x000fc40003f82270 */
[C---:B------:R-:W-:Y:S01]  /*0300*/  ISETP.EQ.AND P5, PT, R20.reuse, 0x14, PT ;  /* 0x000000141400780c */ /* 0x040fe20003fa2270 */
[----:B------:R-:W-:Y:S02]  /*0310*/  VIADD R20, R20, 0x4 ;  /* 0x0000000414147836 */ /* 0x000fe40000000000 */
[----:B--2---:R-:W-:-:S03]  /*0320*/  IMAD.WIDE.U32 R8, R8, R13, RZ ;  /* 0x0000000d08087225 */ /* 0x004fc600078e00ff */
[----:B------:R-:W-:-:S04]  /*0330*/  IADD3 R8, P6, PT, R8, R7, RZ ;  /* 0x0000000708087210 */ /* 0x000fc80007fde0ff */
[----:B------:R-:W-:Y:S01]  /*0340*/  IADD3.X R7, PT, PT, R9, R19, RZ, P6, !PT ;  /* 0x0000001309077210 */ /* 0x000fe200037fe4ff */
[--C-:B------:R-:W-:Y:S01]  /*0350*/  @P0 IMAD.MOV.U32 R12, RZ, RZ, R8.reuse ;  /* 0x000000ffff0c0224 */ /* 0x100fe200078e0008 */
[----:B------:R-:W-:Y:S01]  /*0360*/  @P3 MOV R16, R8 ;  /* 0x0000000800103202 */ /* 0x000fe20000000f00 */
[--C-:B------:R-:W-:Y:S02]  /*0370*/  @P1 IMAD.MOV.U32 R14, RZ, RZ, R8.reuse ;  /* 0x000000ffff0e1224 */ /* 0x100fe400078e0008 */
[--C-:B------:R-:W-:Y:S02]  /*0380*/  @P2 IMAD.MOV.U32 R15, RZ, RZ, R8.reuse ;  /* 0x000000ffff0f2224 */ /* 0x100fe400078e0008 */
[--C-:B------:R-:W-:Y:S02]  /*0390*/  @P4 IMAD.MOV.U32 R17, RZ, RZ, R8.reuse ;  /* 0x000000ffff114224 */ /* 0x100fe400078e0008 */
[----:B------:R-:W-:Y:S01]  /*03a0*/  @P5 IMAD.MOV.U32 R18, RZ, RZ, R8 ;  /* 0x000000ffff125224 */ /* 0x000fe200078e0008 */
[----:B------:R-:W-:Y:S06]  /*03b0*/  BRA.U UP0, `(.L_x_1) ;  /* 0xfffffffd00a07547 */ /* 0x000fec000b83ffff */
[----:B------:R-:W-:-:S04]  /*03c0*/  SHF.R.U32.HI R9, RZ, 0x17, R0 ;  /* 0x00000017ff097819 */ /* 0x000fc80000011600 */
[C---:B------:R-:W-:Y:S02]  /*03d0*/  LOP3.LUT R8, R9.reuse, 0xe0, RZ, 0xc0, !PT ;  /* 0x000000e009087812 */ /* 0x040fe400078ec0ff */
[----:B------:R-:W-:Y:S02]  /*03e0*/  LOP3.LUT P6, RZ, R9, 0x1f, RZ, 0xc0, !PT ;  /* 0x0000001f09ff7812 */ /* 0x000fe400078cc0ff */
[----:B------:R-:W-:-:S04]  /*03f0*/  IADD3 R8, PT, PT, R8, -0x80, RZ ;  /* 0xffffff8008087810 */ /* 0x000fc80007ffe0ff */
[----:B------:R-:W-:-:S05]  /*0400*/  SHF.R.U32.HI R8, RZ, 0x5, R8 ;  /* 0x00000005ff087819 */ /* 0x000fca0000011608 */
[----:B------:R-:W-:-:S05]  /*0410*/  IMAD.U32 R11, R8, -0x4, RZ ;  /* 0xfffffffc080b7824 */ /* 0x000fca00078e00ff */
[C---:B------:R-:W-:Y:S02]  /*0420*/  ISETP.EQ.AND P3, PT, R11.reuse, -0x18, PT ;  /* 0xffffffe80b00780c */ /* 0x040fe40003f62270 */
[C---:B------:R-:W-:Y:S02]  /*0430*/  ISETP.EQ.AND P4, PT, R11.reuse, -0x14, PT ;  /* 0xffffffec0b00780c */ /* 0x040fe40003f82270 */
[C---:B------:R-:W-:Y:S02]  /*0440*/  ISETP.EQ.AND P2, PT, R11.reuse, -0x10, PT ;  /* 0xfffffff00b00780c */ /* 0x040fe40003f42270 */
[C---:B------:R-:W-:Y:S02]  /*0450*/  ISETP.EQ.AND P1, PT, R11.reuse, -0xc, PT ;  /* 0xfffffff40b00780c */ /* 0x040fe40003f22270 */
[C---:B------:R-:W-:Y:S02]  /*0460*/  ISETP.EQ.AND P0, PT, R11.reuse, -0x8, PT ;  /* 0xfffffff80b00780c */ /* 0x040fe40003f02270 */
[----:B------:R-:W-:-:S03]  /*0470*/  ISETP.EQ.AND P5, PT, R11, RZ, PT ;  /* 0x000000ff0b00720c */ /* 0x000fc60003fa2270 */
[--C-:B------:R-:W-:Y:S01]  /*0480*/  @P3 IMAD.MOV.U32 R8, RZ, RZ, R12.reuse ;  /* 0x000000ffff083224 */ /* 0x100fe200078e000c */
[C---:B------:R-:W-:Y:S01]  /*0490*/  ISETP.EQ.AND P3, PT, R11.reuse, -0x4, PT ;  /* 0xfffffffc0b00780c */ /* 0x040fe20003f62270 */
[----:B------:R-:W-:Y:S01]  /*04a0*/  @P4 IMAD.MOV.U32 R10, RZ, RZ, R12 ;  /* 0x000000ffff0a4224 */ /* 0x000fe200078e000c */
[----:B------:R-:W-:Y:S01]  /*04b0*/  @P4 MOV R8, R14 ;  /* 0x0000000e00084202 */ /* 0x000fe20000000f00 */
[----:B------:R-:W-:Y:S01]  /*04c0*/  @P2 IMAD.MOV.U32 R10, RZ, RZ, R14 ;  /* 0x000000ffff0a2224 */ /* 0x000fe200078e000e */
[----:B------:R-:W-:Y:S01]  /*04d0*/  ISETP.EQ.AND P4, PT, R11, 0x4, PT ;  /* 0x000000040b00780c */ /* 0x000fe20003f82270 */
[--C-:B------:R-:W-:Y:S01]  /*04e0*/  @P2 IMAD.MOV.U32 R8, RZ, RZ, R15.reuse ;  /* 0x000000ffff082224 */ /* 0x100fe200078e000f */
[----:B------:R-:W-:Y:S01]  /*04f0*/  @P1 MOV R8, R16 ;  /* 0x0000001000081202 */ /* 0x000fe20000000f00 */
[----:B------:R-:W-:Y:S02]  /*0500*/  @P1 IMAD.MOV.U32 R10, RZ, RZ, R15 ;  /* 0x000000ffff0a1224 */ /* 0x000fe400078e000f */
[----:B------:R-:W-:-:S02]  /*0510*/  @P0 IMAD.MOV.U32 R10, RZ, RZ, R16 ;  /* 0x000000ffff0a0224 */ /* 0x000fc400078e0010 */
[--C-:B------:R-:W-:Y:S02]  /*0520*/  @P0 IMAD.MOV.U32 R8, RZ, RZ, R17.reuse ;  /* 0x000000ffff080224 */ /* 0x100fe400078e0011 */
[----:B------:R-:W-:Y:S01]  /*0530*/  @P3 IMAD.MOV.U32 R10, RZ, RZ, R17 ;  /* 0x000000ffff0a3224 */ /* 0x000fe200078e0011 */
[----:B------:R-:W-:Y:S01]  /*0540*/  @P3 MOV R8, R18 ;  /* 0x0000001200083202 */ /* 0x000fe20000000f00 */
[----:B------:R-:W-:Y:S02]  /*0550*/  @P5 IMAD.MOV.U32 R10, RZ, RZ, R18 ;  /* 0x000000ffff0a5224 */ /* 0x000fe400078e0012 */
[--C-:B------:R-:W-:Y:S02]  /*0560*/  @P5 IMAD.MOV.U32 R8, RZ, RZ, R7.reuse ;  /* 0x000000ffff085224 */ /* 0x100fe400078e0007 */
[----:B------:R-:W-:Y:S01]  /*0570*/  @P4 IMAD.MOV.U32 R10, RZ, RZ, R7 ;  /* 0x000000ffff0a4224 */ /* 0x000fe200078e0007 */
[----:B------:R-:W-:Y:S06]  /*0580*/  @!P6 BRA `(.L_x_2) ;  /* 0x000000000028e947 */ /* 0x000fec0003800000 */
[----:B------:R-:W-:Y:S01]  /*0590*/  @P1 MOV R12, R14 ;  /* 0x0000000e000c1202 */ /* 0x000fe20000000f00 */
[----:B------:R-:W-:Y:S01]  /*05a0*/  @P0 IMAD.MOV.U32 R12, RZ, RZ, R15 ;  /* 0x000000ffff0c0224 */ /* 0x000fe200078e000f */
[----:B------:R-:W-:Y:S01]  /*05b0*/  ISETP.EQ.AND P0, PT, R11, 0x8, PT ;  /* 0x000000080b00780c */ /* 0x000fe20003f02270 */
[----:B------:R-:W-:Y:S01]  /*05c0*/  @P3 IMAD.MOV.U32 R12, RZ, RZ, R16 ;  /* 0x000000ffff0c3224 */ /* 0x000fe200078e0010 */
[----:B------:R-:W-:Y:S01]  /*05d0*/  LOP3.LUT R9, R9, 0x1f, RZ, 0xc0, !PT ;  /* 0x0000001f09097812 */ /* 0x000fe200078ec0ff */
[----:B------:R-:W-:Y:S01]  /*05e0*/  @P5 IMAD.MOV.U32 R12, RZ, RZ, R17 ;  /* 0x000000ffff0c5224 */ /* 0x000fe200078e0011 */
[----:B------:R-:W-:Y:S02]  /*05f0*/  @P4 MOV R12, R18 ;  /* 0x00000012000c4202 */ /* 0x000fe40000000f00 */
[----:B------:R-:W-:-:S07]  /*0600*/  SHF.L.W.U32.HI R8, R10, R9, R8 ;  /* 0x000000090a087219 */ /* 0x000fce0000010e08 */
[----:B------:R-:W-:-:S05]  /*0610*/  @P0 IMAD.MOV.U32 R12, RZ, RZ, R7 ;  /* 0x000000ffff0c0224 */ /* 0x000fca00078e0007 */
[----:B------:R-:W-:-:S07]  /*0620*/  SHF.L.W.U32.HI R10, R12, R9, R10 ;  /* 0x000000090c0a7219 */ /* 0x000fce0000010e0a */
.L_x_2:
[C---:B------:R-:W-:Y:S01]  /*0630*/  SHF.L.W.U32.HI R9, R10.reuse, 0x2, R8 ;  /* 0x000000020a097819 */ /* 0x040fe20000010e08 */
[----:B------:R-:W-:Y:S01]  /*0640*/  IMAD.SHL.U32 R10, R10, 0x4, RZ ;  /* 0x000000040a0a7824 */ /* 0x000fe200078e00ff */
[----:B------:R-:W-:Y:S01]  /*0650*/  UMOV UR4, 0x54442d19 ;  /* 0x54442d1900047882 */ /* 0x000fe20000000000 */
[----:B------:R-:W-:Y:S01]  /*0660*/  UMOV UR5, 0x3bf921fb ;  /* 0x3bf921fb00057882 */ /* 0x000fe20000000000 */
[----:B------:R-:W-:Y:S02]  /*0670*/  SHF.R.S32.HI R7, RZ, 0x1f, R9 ;  /* 0x0000001fff077819 */ /* 0x000fe40000011409 */
[----:B------:R-:W-:Y:S02]  /*0680*/  ISETP.GE.AND P0, PT, R0, RZ, PT ;  /* 0x000000ff0000720c */ /* 0x000fe40003f06270 */
[C---:B------:R-:W-:Y:S02]  /*0690*/  LOP3.LUT R12, R7.reuse, R10, RZ, 0x3c, !PT ;  /* 0x0000000a070c7212 */ /* 0x040fe400078e3cff */
[----:B------:R-:W-:-:S02]  /*06a0*/  LOP3.LUT R13, R7, R9, RZ, 0x3c, !PT ;  /* 0x00000009070d7212 */ /* 0x000fc400078e3cff */
[----:B------:R-:W-:Y:S02]  /*06b0*/  SHF.R.U32.HI R7, RZ, 0x1e, R8 ;  /* 0x0000001eff077819 */ /* 0x000fe40000011608 */
[----:B------:R-:W0:Y:S01]  /*06c0*/  I2F.F64.S64 R10, R12 ;  /* 0x0000000c000a7312 */ /* 0x000e220000301c00 */
[C---:B------:R-:W-:Y:S02]  /*06d0*/  LOP3.LUT R0, R9.reuse, R0, RZ, 0x3c, !PT ;  /* 0x0000000009007212 */ /* 0x040fe400078e3cff */
[----:B------:R-:W-:Y:S02]  /*06e0*/  LEA.HI R7, R9, R7, RZ, 0x1 ;  /* 0x0000000709077211 */ /* 0x000fe400078f08ff */
[----:B------:R-:W-:Y:S02]  /*06f0*/  ISETP.GE.AND P1, PT, R0, RZ, PT ;  /* 0x000000ff0000720c */ /* 0x000fe40003f26270 */
[----:B------:R-:W-:-:S05]  /*0700*/  IADD3 R0, PT, PT, -R7, RZ, RZ ;  /* 0x000000ff07007210 */ /* 0x000fca0007ffe1ff */
[----:B------:R-:W-:Y:S01]  /*0710*/  @!P0 IMAD.MOV.U32 R7, RZ, RZ, R0 ;  /* 0x000000ffff078224 */ /* 0x000fe200078e0000 */
[----:B0-----:R-:W-:-:S10]  /*0720*/  DMUL R10, R10, UR4 ;  /* 0x000000040a0a7c28 */ /* 0x001fd40008000000 */
[----:B------:R-:W0:Y:S02]  /*0730*/  F2F.F32.F64 R10, R10 ;  /* 0x0000000a000a7310 */ /* 0x000e240000301000 */
[----:B0-----:R-:W-:-:S07]  /*0740*/  FSEL R8, -R10, R10, !P1 ;  /* 0x0000000a0a087208 */ /* 0x001fce0004800100 */
.L_x_0:
[----:B------:R-:W-:Y:S02]  /*0750*/  IMAD.MOV.U32 R0, RZ, RZ, 0x37cbac00 ;  /* 0x37cbac00ff007424 */ /* 0x000fe400078e00ff */
[----:B------:R-:W-:Y:S01]  /*0760*/  FMUL R9, R8, R8 ;  /* 0x0000000808097220 */ /* 0x000fe20000400000 */
[----:B------:R-:W-:Y:S01]  /*0770*/  LOP3.LUT R10, R7, 0x1, RZ, 0xc0, !PT ;  /* 0x00000001070a7812 */ /* 0x000fe200078ec0ff */
[----:B------:R-:W-:Y:S01]  /*0780*/  IMAD.MOV.U32 R11, RZ, RZ, 0x3effffff ;  /* 0x3effffffff0b7424 */ /* 0x000fe200078e00ff */
[----:B------:R-:W-:Y:S01]  /*0790*/  MOV R12, 0x3d2aaabb ;  /* 0x3d2aaabb000c7802 */ /* 0x000fe20000000f00 */
[----:B------:R-:W-:Y:S01]  /*07a0*/  FFMA R0, R9, R0, -0.0013887860113754868507 ;  /* 0xbab607ed09007423 */ /* 0x000fe20000000000 */
[----:B------:R-:W-:Y:S02]  /*07b0*/  ISETP.NE.U32.AND P0, PT, R10, 0x1, PT ;  /* 0x000000010a00780c */ /* 0x000fe40003f05070 */
[----:B------:R-:W-:Y:S02]  /*07c0*/  LOP3.LUT P1, RZ, R7, 0x2, RZ, 0xc0, !PT ;  /* 0x0000000207ff7812 */ /* 0x000fe4000782c0ff */
[----:B------:R-:W-:-:S02]  /*07d0*/  FSEL R10, R0, -0.00019574658654164522886, !P0 ;  /* 0xb94d4153000a7808 */ /* 0x000fc40004000000 */
[----:B------:R-:W-:Y:S02]  /*07e0*/  FSEL R12, R12, 0.0083327032625675201416, !P0 ;  /* 0x3c0885e40c0c7808 */ /* 0x000fe40004000000 */
[----:B------:R-:W-:Y:S02]  /*07f0*/  FSEL R0, R8, 1, P0 ;  /* 0x3f80000008007808 */ /* 0x000fe40000000000 */
[----:B------:R-:W-:Y:S01]  /*0800*/  FSEL R11, -R11, -0.16666662693023681641, !P0 ;  /* 0xbe2aaaa80b0b7808 */ /* 0x000fe20004000100 */
[C---:B------:R-:W-:Y:S02]  /*0810*/  FFMA R10, R9.reuse, R10, R12 ;  /* 0x0000000a090a7223 */ /* 0x040fe4000000000c */
[C---:B------:R-:W-:Y:S02]  /*0820*/  FFMA R7, R9.reuse, R0, RZ ;  /* 0x0000000009077223 */ /* 0x040fe400000000ff */
[----:B------:R-:W-:-:S04]  /*0830*/  FFMA R10, R9, R10, R11 ;  /* 0x0000000a090a7223 */ /* 0x000fc8000000000b */
[----:B------:R-:W-:-:S04]  /*0840*/  FFMA R0, R7, R10, R0 ;  /* 0x0000000a07007223 */ /* 0x000fc80000000000 */
[----:B------:R-:W-:-:S04]  /*0850*/  @P1 FADD R0, RZ, -R0 ;  /* 0x80000000ff001221 */ /* 0x000fc80000000000 */
[----:B------:R-:W-:-:S04]  /*0860*/  FADD R7, RZ, R0 ;  /* 0x00000000ff077221 */ /* 0x000fc80000000000 */
[-C--:B-----5:R-:W-:Y:S01]  /*0870*/  FMUL R9, R6, R7.reuse ;  /* 0x0000000706097220 */ /* 0x0a0fe20000400000 */
[-C--:B------:R-:W-:Y:S01]  /*0880*/  FMUL R5, R5, R7.reuse ;  /* 0x0000000705057220 */ /* 0x080fe20000400000 */
[----:B------:R-:W-:-:S03]  /*0890*/  FMUL R7, R4, R7 ;  /* 0x0000000704077220 */ /* 0x000fc60000400000 */
[----:B------:R-:W-:Y:S04]  /*08a0*/  STG.E desc[UR6][R2.64], R9 ;  /* 0x0000000902007986 */ /* 0x000fe8000c101906 */
[----:B------:R-:W-:Y:S04]  /*08b0*/  STG.E desc[UR6][R2.64+0x4], R5 ;  /* 0x0000040502007986 */ /* 0x000fe8000c101906 */
[----:B------:R-:W-:Y:S01]  /*08c0*/  STG.E desc[UR6][R2.64+0x8], R7 ;  /* 0x0000080702007986 */ /* 0x000fe2000c101906 */
[----:B------:R-:W-:Y:S05]  /*08d0*/  EXIT ;  /* 0x000000000000794d */ /* 0x000fea0003800000 */
.L_x_3:
[----:B------:R-:W-:-:S00]  /*08e0*/  BRA `(.L_x_3) ;  /* 0xfffffffc00fc7947 */ /* 0x000fc0000383ffff */
[----:B------:R-:W-:-:S00]  /*08f0*/  NOP ;  /* 0x0000000000007918 */ /* 0x000fc00000000000 */
        /* <DEDUP_REMOVED lines=8> */
.L_x_4:


//--------------------- .nv.global.init           --------------------------
	.section	.nv.global.init,"aw",@progbits
	.align	4
.nv.global.init:
	.type		__cudart_i2opi_f,@object
	.size		__cudart_i2opi_f,(.L_0 - __cudart_i2opi_f)
__cudart_i2opi_f:
        /*0000*/ 	.byte	0x41, 0x90, 0x43, 0x3c, 0x99, 0x95, 0x62, 0xdb, 0xc0, 0xdd, 0x34, 0xf5, 0xd1, 0x57, 0x27, 0xfc
        /*0010*/ 	.byte	0x29, 0x15, 0x44, 0x4e, 0x6e, 0x83, 0xf9, 0xa2
.L_0:


//--------------------- .nv.shared.reserved.0     --------------------------
	.section	.nv.shared.reserved.0,"aw",@nobits
	.weak		__nv_reservedSMEM_offset_0_alias
	.size		__nv_reservedSMEM_offset_0_alias, 0, 64
	.other		__nv_reservedSMEM_offset_0_alias,@"STO_CUDA_RESERVED_SHARED STV_DEFAULT"
__nv_reservedSMEM_offset_0_alias:
	.zero		0
	.zero		64


//--------------------- .nv.constant0._Z10deformCubePffi --------------------------
	.section	.nv.constant0._Z10deformCubePffi,"a",@progbits
	.sectionflags	@""
	.align	4
.nv.constant0._Z10deformCubePffi:
	.zero		912


//--------------------- SYMBOLS --------------------------

	.type		.nv.reservedSmem.offset0,@object
	.size		.nv.reservedSmem.offset0,0x4
